	.headerflags	@"EF_CUDA_TEXMODE_UNIFIED EF_CUDA_64BIT_ADDRESS EF_CUDA_SM89 EF_CUDA_VIRTUAL_SM(EF_CUDA_SM89)"
	.elftype	@"ET_EXEC"


//--------------------- .nv.info                  --------------------------
	.section	.nv.info,"",@"SHT_CUDA_INFO"
	.align	4


	//----- nvinfo : EIATTR_REGCOUNT
	.align		4
        /*0000*/ 	.byte	0x04, 0x2f
        /*0002*/ 	.short	(.L_1 - .L_0)
	.align		4
.L_0:
        /*0004*/ 	.word	index@(triton_per_fused_add_mul_pow_reciprocal_select_sum_unsqueeze_33)
        /*0008*/ 	.word	0x00000012


	//----- nvinfo : EIATTR_FRAME_SIZE
	.align		4
.L_1:
        /*000c*/ 	.byte	0x04, 0x11
        /*000e*/ 	.short	(.L_3 - .L_2)
	.align		4
.L_2:
        /*0010*/ 	.word	index@(triton_per_fused_add_mul_pow_reciprocal_select_sum_unsqueeze_33)
        /*0014*/ 	.word	0x00000000


	//----- nvinfo : EIATTR_MIN_STACK_SIZE
	.align		4
.L_3:
        /*0018*/ 	.byte	0x04, 0x12
        /*001a*/ 	.short	(.L_5 - .L_4)
	.align		4
.L_4:
        /*001c*/ 	.word	index@(triton_per_fused_add_mul_pow_reciprocal_select_sum_unsqueeze_33)
        /*0020*/ 	.word	0x00000000
.L_5:


//--------------------- .nv.info.triton_per_fused_add_mul_pow_reciprocal_select_sum_unsqueeze_33 --------------------------
	.section	.nv.info.triton_per_fused_add_mul_pow_reciprocal_select_sum_unsqueeze_33,"",@"SHT_CUDA_INFO"
	.sectionflags	@""
	.align	4


	//----- nvinfo : EIATTR_CUDA_API_VERSION
	.align		4
        /*0000*/ 	.byte	0x04, 0x37
        /*0002*/ 	.short	(.L_7 - .L_6)
.L_6:
        /*0004*/ 	.word	0x00000080


	//----- nvinfo : EIATTR_PARAM_CBANK
	.align		4
.L_7:
        /*0008*/ 	.byte	0x04, 0x0a
        /*000a*/ 	.short	(.L_9 - .L_8)
	.align		4
.L_8:
        /*000c*/ 	.word	index@(.nv.constant0.triton_per_fused_add_mul_pow_reciprocal_select_sum_unsqueeze_33)
        /*0010*/ 	.short	0x0160
        /*0012*/ 	.short	0x0028


	//----- nvinfo : EIATTR_CBANK_PARAM_SIZE
	.align		4
.L_9:
        /*0014*/ 	.byte	0x03, 0x19
        /*0016*/ 	.short	0x0028


	//----- nvinfo : EIATTR_KPARAM_INFO
	.align		4
        /*0018*/ 	.byte	0x04, 0x17
        /*001a*/ 	.short	(.L_11 - .L_10)
.L_10:
        /*001c*/ 	.word	0x00000000
        /*0020*/ 	.short	0x0004
        /*0022*/ 	.short	0x0020
        /*0024*/ 	.byte	0x00, 0xf4, 0x21, 0x00


	//----- nvinfo : EIATTR_KPARAM_INFO
	.align		4
.L_11:
        /*0028*/ 	.byte	0x04, 0x17
        /*002a*/ 	.short	(.L_13 - .L_12)
.L_12:
        /*002c*/ 	.word	0x00000000
        /*0030*/ 	.short	0x0003
        /*0032*/ 	.short	0x0018
        /*0034*/ 	.byte	0x00, 0xf0, 0x11, 0x00


	//----- nvinfo : EIATTR_KPARAM_INFO
	.align		4
.L_13:
        /*0038*/ 	.byte	0x04, 0x17
        /*003a*/ 	.short	(.L_15 - .L_14)
.L_14:
        /*003c*/ 	.word	0x00000000
        /*0040*/ 	.short	0x0002
        /*0042*/ 	.short	0x0010
        /*0044*/ 	.byte	0x00, 0xf4, 0x21, 0x00


	//----- nvinfo : EIATTR_KPARAM_INFO
	.align		4
.L_15:
        /*0048*/ 	.byte	0x04, 0x17
        /*004a*/ 	.short	(.L_17 - .L_16)
.L_16:
        /*004c*/ 	.word	0x00000000
        /*0050*/ 	.short	0x0001
        /*0052*/ 	.short	0x0008
        /*0054*/ 	.byte	0x00, 0xf4, 0x21, 0x00


	//----- nvinfo : EIATTR_KPARAM_INFO
	.align		4
.L_17:
        /*0058*/ 	.byte	0x04, 0x17
        /*005a*/ 	.short	(.L_19 - .L_18)
.L_18:
        /*005c*/ 	.word	0x00000000
        /*0060*/ 	.short	0x0000
        /*0062*/ 	.short	0x0000
        /*0064*/ 	.byte	0x00, 0xf4, 0x21, 0x00


	//----- nvinfo : EIATTR_MAXREG_COUNT
	.align		4
.L_19:
        /*0068*/ 	.byte	0x03, 0x1b
        /*006a*/ 	.short	0x00ff


	//----- nvinfo : EIATTR_COOP_GROUP_MASK_REGIDS
	.align		4
        /*006c*/ 	.byte	0x04, 0x29
        /*006e*/ 	.short	(.L_21 - .L_20)


	//   ....[0]....
.L_20:
        /*0070*/ 	.word	0xffffffff


	//   ....[1]....
        /*0074*/ 	.word	0xffffffff


	//   ....[2]....
        /*0078*/ 	.word	0xffffffff


	//   ....[3]....
        /*007c*/ 	.word	0xffffffff


	//   ....[4]....
        /*0080*/ 	.word	0xffffffff


	//   ....[5]....
        /*0084*/ 	.word	0xffffffff


	//----- nvinfo : EIATTR_COOP_GROUP_INSTR_OFFSETS
	.align		4
.L_21:
        /*0088*/ 	.byte	0x04, 0x28
        /*008a*/ 	.short	(.L_23 - .L_22)


	//   ....[0]....
.L_22:
        /*008c*/ 	.word	0x000000c0


	//   ....[1]....
        /*0090*/ 	.word	0x000000f0


	//   ....[2]....
        /*0094*/ 	.word	0x00000110


	//   ....[3]....
        /*0098*/ 	.word	0x00000130


	//   ....[4]....
        /*009c*/ 	.word	0x00000150


	//   ....[5]....
        /*00a0*/ 	.word	0x000001d0


	//----- nvinfo : EIATTR_EXIT_INSTR_OFFSETS
	.align		4
.L_23:
        /*00a4*/ 	.byte	0x04, 0x1c
        /*00a6*/ 	.short	(.L_25 - .L_24)


	//   ....[0]....
.L_24:
        /*00a8*/ 	.word	0x00000340


	//----- nvinfo : EIATTR_REQNTID
	.align		4
.L_25:
        /*00ac*/ 	.byte	0x04, 0x10
        /*00ae*/ 	.short	(.L_27 - .L_26)
.L_26:
        /*00b0*/ 	.word	0x00000040
        /*00b4*/ 	.word	0x00000001
        /*00b8*/ 	.word	0x00000001
.L_27:


//--------------------- .nv.callgraph             --------------------------
	.section	.nv.callgraph,"",@"SHT_CUDA_CALLGRAPH"
	.align	4
	.sectionentsize	8
	.align		4
        /*0000*/ 	.word	0x00000000
	.align		4
        /*0004*/ 	.word	0xffffffff
	.align		4
        /*0008*/ 	.word	0x00000000
	.align		4
        /*000c*/ 	.word	0xfffffffe
	.align		4
        /*0010*/ 	.word	0x00000000
	.align		4
        /*0014*/ 	.word	0xfffffffd
	.align		4
        /*0018*/ 	.word	0x00000000
	.align		4
        /*001c*/ 	.word	0xfffffffc


//--------------------- .nv.rel.action            --------------------------
	.section	.nv.rel.action,"",@"SHT_CUDA_RELOCINFO"
	.align	8
	.sectionentsize	8
        /*0000*/ 	.byte	0x73, 0x00, 0x00, 0x00, 0x00, 0x00, 0x00, 0x00, 0x00, 0x00, 0x00, 0x11, 0x25, 0x00, 0x05, 0x36


//--------------------- .nv.constant0.triton_per_fused_add_mul_pow_reciprocal_select_sum_unsqueeze_33 --------------------------
	.section	.nv.constant0.triton_per_fused_add_mul_pow_reciprocal_select_sum_unsqueeze_33,"a",@progbits
	.sectionflags	@""
	.align	4
.nv.constant0.triton_per_fused_add_mul_pow_reciprocal_select_sum_unsqueeze_33:
	.zero		392


//--------------------- .text.triton_per_fused_add_mul_pow_reciprocal_select_sum_unsqueeze_33 --------------------------
	.section	.text.triton_per_fused_add_mul_pow_reciprocal_select_sum_unsqueeze_33,"ax",@progbits
	.sectionflags	@"SHF_BARRIERS=1"
	.sectioninfo	@"SHI_REGISTERS=18"
	.align	128
        .global         triton_per_fused_add_mul_pow_reciprocal_select_sum_unsqueeze_33
        .type           triton_per_fused_add_mul_pow_reciprocal_select_sum_unsqueeze_33,@function
        .size           triton_per_fused_add_mul_pow_reciprocal_select_sum_unsqueeze_33,(.L_x_1 - triton_per_fused_add_mul_pow_reciprocal_select_sum_unsqueeze_33)
        .other          triton_per_fused_add_mul_pow_reciprocal_select_sum_unsqueeze_33,@"STO_CUDA_ENTRY STV_DEFAULT"
triton_per_fused_add_mul_pow_reciprocal_select_sum_unsqueeze_33:
.text.triton_per_fused_add_mul_pow_reciprocal_select_sum_unsqueeze_33:
[----:B------:R-:W-:Y:S02]  /*0000*/  MOV R1, c[0x0][0x28] ;  /* 0x00000a0000017a02 */ /* 0x000fe40000000f00 */
[----:B------:R-:W0:Y:S01]  /*0010*/  S2R R13, SR_TID.X ;  /* 0x00000000000d7919 */ /* 0x000e220000002100 */
[----:B------:R-:W-:Y:S01]  /*0020*/  MOV R15, 0x4 ;  /* 0x00000004000f7802 */ /* 0x000fe20000000f00 */
[----:B------:R-:W-:Y:S01]  /*0030*/  ULDC.64 UR4, c[0x0][0x118] ;  /* 0x0000460000047ab9 */ /* 0x000fe20000000a00 */
[----:B0-----:R-:W-:-:S05]  /*0040*/  LOP3.LUT R4, R13, 0x3f, RZ, 0xc0, !PT ;  /* 0x0000003f0d047812 */ /* 0x001fca00078ec0ff */
[----:B------:R-:W-:-:S05]  /*0050*/  IMAD.WIDE.U32 R2, R4, R15, c[0x0][0x168] ;  /* 0x00005a0004027625 */ /* 0x000fca00078e000f */
[----:B------:R0:W2:Y:S01]  /*0060*/  LDG.E R0, [R2.64+0x1b00] ;  /* 0x001b000402007981 */ /* 0x0000a2000c1e1900 */
[C---:B------:R-:W-:Y:S02]  /*0070*/  LOP3.LUT P0, RZ, R13.reuse, 0x1f, RZ, 0xc0, !PT ;  /* 0x0000001f0dff7812 */ /* 0x040fe4000780c0ff */
[----:B------:R-:W-:Y:S02]  /*0080*/  ISETP.GE.AND P1, PT, R13, 0x2, PT ;  /* 0x000000020d00780c */ /* 0x000fe40003f26270 */
[----:B0-----:R-:W-:-:S04]  /*0090*/  SHF.R.U32.HI R2, RZ, 0x3, R13 ;  /* 0x00000003ff027819 */ /* 0x001fc8000001160d */
[----:B------:R-:W-:Y:S01]  /*00a0*/  LOP3.LUT R3, R2, 0x4, RZ, 0xc0, !PT ;  /* 0x0000000402037812 */ /* 0x000fe200078ec0ff */
[----:B--2---:R-:W-:-:S06]  /*00b0*/  FMUL R5, R0, R0 ;  /* 0x0000000000057220 */ /* 0x004fcc0000400000 */
[----:B------:R-:W0:Y:S02]  /*00c0*/  SHFL.BFLY PT, R5, R5, 0x10, 0x1f ;  /* 0x0e001f0005057f89 */ /* 0x000e2400000e0000 */
[----:B0-----:R-:W-:Y:S01]  /*00d0*/  FFMA R6, R0, R0, R5 ;  /* 0x0000000000067223 */ /* 0x001fe20000000005 */
[----:B------:R-:W-:-:S04]  /*00e0*/  LOP3.LUT R5, R13, 0x1, RZ, 0xc0, !PT ;  /* 0x000000010d057812 */ /* 0x000fc800078ec0ff */
[----:B------:R-:W0:Y:S02]  /*00f0*/  SHFL.BFLY PT, R7, R6, 0x8, 0x1f ;  /* 0x0d001f0006077f89 */ /* 0x000e2400000e0000 */
[----:B0-----:R-:W-:-:S05]  /*0100*/  FADD R7, R6, R7 ;  /* 0x0000000706077221 */ /* 0x001fca0000000000 */
[----:B------:R-:W0:Y:S02]  /*0110*/  SHFL.BFLY PT, R8, R7, 0x4, 0x1f ;  /* 0x0c801f0007087f89 */ /* 0x000e2400000e0000 */
[----:B0-----:R-:W-:-:S05]  /*0120*/  FADD R8, R7, R8 ;  /* 0x0000000807087221 */ /* 0x001fca0000000000 */
[----:B------:R-:W0:Y:S02]  /*0130*/  SHFL.BFLY PT, R9, R8, 0x2, 0x1f ;  /* 0x0c401f0008097f89 */ /* 0x000e2400000e0000 */
[----:B0-----:R-:W-:-:S05]  /*0140*/  FADD R9, R8, R9 ;  /* 0x0000000908097221 */ /* 0x001fca0000000000 */
[----:B------:R-:W0:Y:S02]  /*0150*/  SHFL.BFLY PT, R10, R9, 0x1, 0x1f ;  /* 0x0c201f00090a7f89 */ /* 0x000e2400000e0000 */
[----:B0-----:R-:W-:-:S05]  /*0160*/  FADD R10, R9, R10 ;  /* 0x0000000a090a7221 */ /* 0x001fca0000000000 */
[----:B------:R0:W-:Y:S04]  /*0170*/  @!P0 STS [R3], R10 ;  /* 0x0000000a03008388 */ /* 0x0001e80000000800 */
[----:B------:R-:W-:Y:S01]  /*0180*/  BAR.SYNC.DEFER_BLOCKING 0x0 ;  /* 0x0000000000007b1d */ /* 0x000fe20000010000 */
[----:B------:R-:W-:-:S04]  /*0190*/  ISETP.NE.U32.AND P0, PT, R5, 0x1, PT ;  /* 0x000000010500780c */ /* 0x000fc80003f05070 */
[----:B------:R-:W-:Y:S02]  /*01a0*/  ISETP.LT.AND P0, PT, R13, 0x2, P0 ;  /* 0x000000020d00780c */ /* 0x000fe40000701270 */
[----:B0-----:R-:W-:Y:S01]  /*01b0*/  MOV R3, 0x3e800000 ;  /* 0x3e80000000037802 */ /* 0x001fe20000000f00 */
[----:B------:R-:W0:Y:S04]  /*01c0*/  @!P1 LDS R11, [R13.X4] ;  /* 0x000000000d0b9984 */ /* 0x000e280000004800 */
[----:B0-----:R-:W0:Y:S02]  /*01d0*/  SHFL.BFLY PT, R2, R11, 0x1, 0x1f ;  /* 0x0c201f000b027f89 */ /* 0x001e2400000e0000 */
[----:B0-----:R-:W-:-:S05]  /*01e0*/  FADD R2, R11, R2 ;  /* 0x000000020b027221 */ /* 0x001fca0000000000 */
[----:B------:R-:W-:Y:S04]  /*01f0*/  @P0 STS [R13.X4], R2 ;  /* 0x000000020d000388 */ /* 0x000fe80000004800 */
[----:B------:R-:W-:Y:S06]  /*0200*/  BAR.SYNC.DEFER_BLOCKING 0x0 ;  /* 0x0000000000007b1d */ /* 0x000fec0000010000 */
[----:B------:R-:W0:Y:S02]  /*0210*/  LDS R5, [RZ] ;  /* 0x00000000ff057984 */ /* 0x000e240000000800 */
[----:B0-----:R-:W-:-:S02]  /*0220*/  FADD R6, R5, 9.9999999392252902908e-09 ;  /* 0x322bcc7705067421 */ /* 0x001fc40000000000 */
[----:B------:R-:W-:Y:S03]  /*0230*/  BAR.SYNC.DEFER_BLOCKING 0x0 ;  /* 0x0000000000007b1d */ /* 0x000fe60000010000 */
[C---:B------:R-:W-:Y:S02]  /*0240*/  FSETP.GT.AND P1, PT, |R6|.reuse, 8.50705917302346158658e+37, PT ;  /* 0x7e8000000600780b */ /* 0x040fe40003f24200 */
[----:B------:R-:W-:Y:S02]  /*0250*/  FSETP.GEU.AND P0, PT, |R6|, 1.175494350822287508e-38, PT ;  /* 0x008000000600780b */ /* 0x000fe40003f0e200 */
[----:B------:R-:W-:-:S09]  /*0260*/  FSEL R3, R3, 1, P1 ;  /* 0x3f80000003037808 */ /* 0x000fd20000800000 */
[----:B------:R-:W-:Y:S01]  /*0270*/  @P1 FMUL R6, R6, 0.25 ;  /* 0x3e80000006061820 */ /* 0x000fe20000400000 */
[C---:B------:R-:W-:Y:S01]  /*0280*/  ISETP.NE.AND P1, PT, R4.reuse, RZ, PT ;  /* 0x000000ff0400720c */ /* 0x040fe20003f25270 */
[----:B------:R-:W-:Y:S01]  /*0290*/  @!P0 FMUL R3, R3, 16777216 ;  /* 0x4b80000003038820 */ /* 0x000fe20000400000 */
[----:B------:R-:W-:Y:S01]  /*02a0*/  IMAD.WIDE.U32 R4, R4, R15, c[0x0][0x170] ;  /* 0x00005c0004047625 */ /* 0x000fe200078e000f */
[----:B------:R-:W-:-:S06]  /*02b0*/  @!P0 FMUL R6, R6, 16777216 ;  /* 0x4b80000006068820 */ /* 0x000fcc0000400000 */
[----:B------:R-:W0:Y:S04]  /*02c0*/  MUFU.RCP R6, R6 ;  /* 0x0000000600067308 */ /* 0x000e280000001000 */
[----:B------:R-:W-:Y:S01]  /*02d0*/  @!P1 MOV R2, c[0x0][0x160] ;  /* 0x0000580000029a02 */ /* 0x000fe20000000f00 */
[----:B0-----:R-:W-:Y:S01]  /*02e0*/  FMUL R7, R6, R3 ;  /* 0x0000000306077220 */ /* 0x001fe20000400000 */
[----:B------:R-:W-:-:S03]  /*02f0*/  @!P1 MOV R3, c[0x0][0x164] ;  /* 0x0000590000039a02 */ /* 0x000fc60000000f00 */
[----:B------:R-:W-:Y:S02]  /*0300*/  FADD R9, R7, R7 ;  /* 0x0000000707097221 */ /* 0x000fe40000000000 */
[----:B------:R-:W-:Y:S02]  /*0310*/  @!P1 STG.E [R2.64], R7 ;  /* 0x0000000702009986 */ /* 0x000fe4000c101904 */
[----:B------:R-:W-:-:S05]  /*0320*/  FMUL R9, R0, R9 ;  /* 0x0000000900097220 */ /* 0x000fca0000400000 */
[----:B------:R-:W-:Y:S01]  /*0330*/  STG.E [R4.64], R9 ;  /* 0x0000000904007986 */ /* 0x000fe2000c101904 */
[----:B------:R-:W-:Y:S05]  /*0340*/  EXIT ;  /* 0x000000000000794d */ /* 0x000fea0003800000 */
.L_x_0:
[----:B------:R-:W-:-:S00]  /*0350*/  BRA `(.L_x_0) ;  /* 0xfffffff000007947 */ /* 0x000fc0000383ffff */
[----:B------:R-:W-:-:S00]  /*0360*/  NOP ;  /* 0x0000000000007918 */ /* 0x000fc00000000000 */
        /* <DEDUP_REMOVED lines=9> */
.L_x_1:


//--------------------- .nv.shared.triton_per_fused_add_mul_pow_reciprocal_select_sum_unsqueeze_33 --------------------------
	.section	.nv.shared.triton_per_fused_add_mul_pow_reciprocal_select_sum_unsqueeze_33,"aw",@nobits
	.sectionflags	@""
	.align	16
